//
// Generated by NVIDIA NVVM Compiler
//
// Compiler Build ID: CL-36424714
// Cuda compilation tools, release 13.0, V13.0.88
// Based on NVVM 20.0.0
//

.version 9.0
.target sm_100
.address_size 64

	// .globl	_Z1KPiii
.extern .func  (.param .b32 func_retval0) vprintf
(
	.param .b64 vprintf_param_0,
	.param .b64 vprintf_param_1
)
;
.global .align 1 .b8 $str[22] = {115, 116, 97, 114, 116, 32, 61, 32, 37, 100, 44, 32, 101, 110, 100, 32, 61, 32, 37, 100, 10};

.visible .entry _Z1KPiii(
	.param .u64 .ptr .align 1 _Z1KPiii_param_0,
	.param .u32 _Z1KPiii_param_1,
	.param .u32 _Z1KPiii_param_2
)
{
	.local .align 8 .b8 	__local_depot0[8];
	.reg .b64 	%SP;
	.reg .b64 	%SPL;
	.reg .b32 	%r<5>;
	.reg .b64 	%rd<5>;

	mov.u64 	%SPL, __local_depot0;
	cvta.local.u64 	%SP, %SPL;
	ld.param.u32 	%r1, [_Z1KPiii_param_1];
	ld.param.u32 	%r2, [_Z1KPiii_param_2];
	add.u64 	%rd1, %SP, 0;
	add.u64 	%rd2, %SPL, 0;
	st.local.v2.u32 	[%rd2], {%r1, %r2};
	mov.u64 	%rd3, $str;
	cvta.global.u64 	%rd4, %rd3;
	{ // callseq 0, 0
	.param .b64 param0;
	st.param.b64 	[param0], %rd4;
	.param .b64 param1;
	st.param.b64 	[param1], %rd1;
	.param .b32 retval0;
	call.uni (retval0), 
	vprintf, 
	(
	param0, 
	param1
	);
	ld.param.b32 	%r3, [retval0];
	} // callseq 0
	ret;

}


// ===== COMPILED SASS (sm_100) =====

	.target	sm_100

	.elftype	@"ET_EXEC"


//--------------------- .note.nv.tkinfo           --------------------------
	.section	.note.nv.tkinfo,"",@"SHT_NOTE"
	.sectionflags	@"SHF_NOTE_NV_TKINFO"
	.tkinfo
        /*0018*/ 	.word	0x00000002
        /*0030*/ 	.string	""
        /*0030*/ 	.string	"ptxas"
        /*0030*/ 	.string	"Cuda compilation tools, release 13.0, V13.0.88"
        /*0030*/ 	.string	"Build cuda_13.0.r13.0/compiler.36424714_0"
        /*0030*/ 	.string	"-arch sm_100 -m 64 "



//--------------------- .note.nv.cuinfo           --------------------------
	.section	.note.nv.cuinfo,"",@"SHT_NOTE"
	.sectionflags	@"SHF_NOTE_NV_CUINFO"
        /*0018*/ 	.short	0x0002
        /*001a*/ 	.short	0x0064
        /*001c*/ 	.short	0x0082
	.zero		2


//--------------------- .nv.info                  --------------------------
	.section	.nv.info,"",@"SHT_CUDA_INFO"
	.align	4


	//----- nvinfo : EIATTR_REGCOUNT
	.align		4
        /*0000*/ 	.byte	0x04, 0x2f
        /*0002*/ 	.short	(.L_2 - .L_1)
	.align		4
.L_1:
        /*0004*/ 	.word	index@(_Z1KPiii)
        /*0008*/ 	.word	0x00000018


	//----- nvinfo : EIATTR_FRAME_SIZE
	.align		4
.L_2:
        /*000c*/ 	.byte	0x04, 0x11
        /*000e*/ 	.short	(.L_4 - .L_3)
	.align		4
.L_3:
        /*0010*/ 	.word	index@(_Z1KPiii)
        /*0014*/ 	.word	0x00000008


	//----- nvinfo : EIATTR_MIN_STACK_SIZE
	.align		4
.L_4:
        /*0018*/ 	.byte	0x04, 0x12
        /*001a*/ 	.short	(.L_6 - .L_5)
	.align		4
.L_5:
        /*001c*/ 	.word	index@(_Z1KPiii)
        /*0020*/ 	.word	0x00000008
.L_6:


//--------------------- .nv.compat                --------------------------
	.section	.nv.compat,"",@"SHT_CUDA_COMPAT_INFO"
	.align	4
        /*0000*/ 	.byte	0x02, 0x09, 0x00, 0x00, 0x02, 0x02, 0x01, 0x00, 0x02, 0x05, 0x05, 0x00, 0x03, 0x07, 0x01, 0x01
        /*0010*/ 	.byte	0x02, 0x03, 0x00, 0x00, 0x02, 0x06, 0x01, 0x00, 0x04, 0x0b, 0x08, 0x00, 0x09, 0x00, 0x00, 0x00
        /*0020*/ 	.byte	0x00, 0x00, 0x00, 0x00


//--------------------- .nv.info._Z1KPiii         --------------------------
	.section	.nv.info._Z1KPiii,"",@"SHT_CUDA_INFO"
	.sectionflags	@""
	.align	4


	//----- nvinfo : EIATTR_CUDA_API_VERSION
	.align		4
        /*0000*/ 	.byte	0x04, 0x37
        /*0002*/ 	.short	(.L_8 - .L_7)
.L_7:
        /*0004*/ 	.word	0x00000082


	//----- nvinfo : EIATTR_KPARAM_INFO
	.align		4
.L_8:
        /*0008*/ 	.byte	0x04, 0x17
        /*000a*/ 	.short	(.L_10 - .L_9)
.L_9:
        /*000c*/ 	.word	0x00000000
        /*0010*/ 	.short	0x0002
        /*0012*/ 	.short	0x000c
        /*0014*/ 	.byte	0x00, 0xf0, 0x11, 0x00


	//----- nvinfo : EIATTR_KPARAM_INFO
	.align		4
.L_10:
        /*0018*/ 	.byte	0x04, 0x17
        /*001a*/ 	.short	(.L_12 - .L_11)
.L_11:
        /*001c*/ 	.word	0x00000000
        /*0020*/ 	.short	0x0001
        /*0022*/ 	.short	0x0008
        /*0024*/ 	.byte	0x00, 0xf0, 0x11, 0x00


	//----- nvinfo : EIATTR_KPARAM_INFO
	.align		4
.L_12:
        /*0028*/ 	.byte	0x04, 0x17
        /*002a*/ 	.short	(.L_14 - .L_13)
.L_13:
        /*002c*/ 	.word	0x00000000
        /*0030*/ 	.short	0x0000
        /*0032*/ 	.short	0x0000
        /*0034*/ 	.byte	0x00, 0xf5, 0x21, 0x00


	//----- nvinfo : EIATTR_SPARSE_MMA_MASK
	.align		4
.L_14:
        /*0038*/ 	.byte	0x03, 0x50
        /*003a*/ 	.short	0x0000


	//----- nvinfo : EIATTR_MAXREG_COUNT
	.align		4
        /*003c*/ 	.byte	0x03, 0x1b
        /*003e*/ 	.short	0x00ff


	//----- nvinfo : EIATTR_EXTERNS
	.align		4
        /*0040*/ 	.byte	0x04, 0x0f
        /*0042*/ 	.short	(.L_16 - .L_15)


	//   ....[0]....
	.align		4
.L_15:
        /*0044*/ 	.word	index@(vprintf)


	//----- nvinfo : EIATTR_MERCURY_ISA_VERSION
	.align		4
.L_16:
        /*0048*/ 	.byte	0x03, 0x5f
        /*004a*/ 	.short	0x0101


	//----- nvinfo : EIATTR_VRC_CTA_INIT_COUNT
	.align		4
        /*004c*/ 	.byte	0x02, 0x4a
	.zero		1
	.zero		1


	//----- nvinfo : EIATTR_SYSCALL_OFFSETS
	.align		4
        /*0050*/ 	.byte	0x04, 0x46
        /*0052*/ 	.short	(.L_18 - .L_17)


	//   ....[0]....
.L_17:
        /*0054*/ 	.word	0x000000e0


	//----- nvinfo : EIATTR_EXIT_INSTR_OFFSETS
	.align		4
.L_18:
        /*0058*/ 	.byte	0x04, 0x1c
        /*005a*/ 	.short	(.L_20 - .L_19)


	//   ....[0]....
.L_19:
        /*005c*/ 	.word	0x000000f0


	//----- nvinfo : EIATTR_CBANK_PARAM_SIZE
	.align		4
.L_20:
        /*0060*/ 	.byte	0x03, 0x19
        /*0062*/ 	.short	0x0010


	//----- nvinfo : EIATTR_PARAM_CBANK
	.align		4
        /*0064*/ 	.byte	0x04, 0x0a
        /*0066*/ 	.short	(.L_22 - .L_21)
	.align		4
.L_21:
        /*0068*/ 	.word	index@(.nv.constant0._Z1KPiii)
        /*006c*/ 	.short	0x0380
        /*006e*/ 	.short	0x0010


	//----- nvinfo : EIATTR_SW_WAR
	.align		4
.L_22:
        /*0070*/ 	.byte	0x04, 0x36
        /*0072*/ 	.short	(.L_24 - .L_23)
.L_23:
        /*0074*/ 	.word	0x00000008
.L_24:


//--------------------- .nv.callgraph             --------------------------
	.section	.nv.callgraph,"",@"SHT_CUDA_CALLGRAPH"
	.align	4
	.sectionentsize	8
	.align		4
        /*0000*/ 	.word	0x00000000
	.align		4
        /*0004*/ 	.word	0xffffffff
	.align		4
        /*0008*/ 	.word	index@(_Z1KPiii)
	.align		4
        /*000c*/ 	.word	index@(vprintf)
	.align		4
        /*0010*/ 	.word	0x00000000
	.align		4
        /*0014*/ 	.word	0xfffffffe
	.align		4
        /*0018*/ 	.word	0x00000000
	.align		4
        /*001c*/ 	.word	0xfffffffd
	.align		4
        /*0020*/ 	.word	0x00000000
	.align		4
        /*0024*/ 	.word	0xfffffffc


//--------------------- .nv.constant4             --------------------------
	.section	.nv.constant4,"a",@progbits
	.align	8
	.align		8
.nv.constant4:
        /*0000*/ 	.dword	vprintf
	.align		8
        /*0008*/ 	.dword	$str


//--------------------- .text._Z1KPiii            --------------------------
	.section	.text._Z1KPiii,"ax",@progbits
	.align	128
        .global         _Z1KPiii
        .type           _Z1KPiii,@function
        .size           _Z1KPiii,(.L_x_2 - _Z1KPiii)
        .other          _Z1KPiii,@"STO_CUDA_ENTRY STV_DEFAULT"
_Z1KPiii:
.text._Z1KPiii:
[----:B------:R-:W0:Y:S08]  /*0000*/  LDC R1, c[0x0][0x37c] ;  /* 0x0000df00ff017b82 */ /* 0x000e300000000800 */
[----:B------:R-:W1:Y:S01]  /*0010*/  LDC.64 R8, c[0x0][0x388] ;  /* 0x0000e200ff087b82 */ /* 0x000e620000000a00 */
[----:B0-----:R-:W-:Y:S01]  /*0020*/  VIADD R1, R1, 0xfffffff8 ;  /* 0xfffffff801017836 */ /* 0x001fe20000000000 */
[----:B------:R-:W-:Y:S01]  /*0030*/  MOV R0, 0x0 ;  /* 0x0000000000007802 */ /* 0x000fe20000000f00 */
[----:B------:R-:W0:Y:S01]  /*0040*/  LDCU UR4, c[0x0][0x2f8] ;  /* 0x00005f00ff0477ac */ /* 0x000e220008000800 */
[----:B------:R-:W2:Y:S04]  /*0050*/  LDCU.64 UR6, c[0x4][0x8] ;  /* 0x01000100ff0677ac */ /* 0x000ea80008000a00 */
[----:B------:R3:W4:Y:S01]  /*0060*/  LDC.64 R2, c[0x4][R0] ;  /* 0x0100000000027b82 */ /* 0x0007220000000a00 */
[----:B------:R-:W5:Y:S01]  /*0070*/  LDCU UR5, c[0x0][0x2fc] ;  /* 0x00005f80ff0577ac */ /* 0x000f620008000800 */
[----:B0-----:R-:W-:Y:S01]  /*0080*/  IADD3 R6, P0, PT, R1, UR4, RZ ;  /* 0x0000000401067c10 */ /* 0x001fe2000ff1e0ff */
[----:B-1----:R3:W-:Y:S01]  /*0090*/  STL.64 [R1], R8 ;  /* 0x0000000801007387 */ /* 0x0027e20000100a00 */
[----:B--2---:R-:W-:Y:S01]  /*00a0*/  IMAD.U32 R4, RZ, RZ, UR6 ;  /* 0x00000006ff047e24 */ /* 0x004fe2000f8e00ff */
[----:B------:R-:W-:-:S02]  /*00b0*/  MOV R5, UR7 ;  /* 0x0000000700057c02 */ /* 0x000fc40008000f00 */
[----:B-----5:R-:W-:-:S08]  /*00c0*/  IMAD.X R7, RZ, RZ, UR5, P0 ;  /* 0x00000005ff077e24 */ /* 0x020fd000080e06ff */
[----:B------:R-:W-:-:S07]  /*00d0*/  LEPC R20, `(.L_x_0) ;  /* 0x000000001014794e */ /* 0x000fce0000000000 */
[----:B---34-:R-:W-:Y:S05]  /*00e0*/  CALL.ABS.NOINC R2 ;  /* 0x0000000002007343 */ /* 0x018fea0003c00000 */
.L_x_0:
[----:B------:R-:W-:Y:S05]  /*00f0*/  EXIT ;  /* 0x000000000000794d */ /* 0x000fea0003800000 */
.L_x_1:
[----:B------:R-:W-:-:S00]  /*0100*/  BRA `(.L_x_1) ;  /* 0xfffffffc00fc7947 */ /* 0x000fc0000383ffff */
[----:B------:R-:W-:-:S00]  /*0110*/  NOP ;  /* 0x0000000000007918 */ /* 0x000fc00000000000 */
        /* <DEDUP_REMOVED lines=14> */
.L_x_2:


//--------------------- .nv.global.init           --------------------------
	.section	.nv.global.init,"aw",@progbits
.nv.global.init:
	.type		$str,@object
	.size		$str,(.L_0 - $str)
$str:
        /*0000*/ 	.byte	0x73, 0x74, 0x61, 0x72, 0x74, 0x20, 0x3d, 0x20, 0x25, 0x64, 0x2c, 0x20, 0x65, 0x6e, 0x64, 0x20
        /*0010*/ 	.byte	0x3d, 0x20, 0x25, 0x64, 0x0a, 0x00
.L_0:


//--------------------- .nv.shared.reserved.0     --------------------------
	.section	.nv.shared.reserved.0,"aw",@nobits
	.weak		__nv_reservedSMEM_offset_0_alias
	.size		__nv_reservedSMEM_offset_0_alias, 0, 64
	.other		__nv_reservedSMEM_offset_0_alias,@"STO_CUDA_RESERVED_SHARED STV_DEFAULT"
__nv_reservedSMEM_offset_0_alias:
	.zero		0
	.zero		64


//--------------------- .nv.constant0._Z1KPiii    --------------------------
	.section	.nv.constant0._Z1KPiii,"a",@progbits
	.sectionflags	@""
	.align	4
.nv.constant0._Z1KPiii:
	.zero		912


//--------------------- SYMBOLS --------------------------

	.type		.nv.reservedSmem.offset0,@object
	.size		.nv.reservedSmem.offset0,0x4
	.type		vprintf,@function
